//
// Generated by NVIDIA NVVM Compiler
//
// Compiler Build ID: CL-36424714
// Cuda compilation tools, release 13.0, V13.0.88
// Based on NVVM 20.0.0
//

.version 9.0
.target sm_100
.address_size 64

	// .globl	_Z6conv1dPiS_i
.const .align 4 .b8 mask[20];
// _ZZ6conv1dPiS_iE1m has been demoted

.visible .entry _Z6conv1dPiS_i(
	.param .u64 .ptr .align 1 _Z6conv1dPiS_i_param_0,
	.param .u64 .ptr .align 1 _Z6conv1dPiS_i_param_1,
	.param .u32 _Z6conv1dPiS_i_param_2
)
{
	.reg .pred 	%p<6>;
	.reg .b32 	%r<31>;
	.reg .b64 	%rd<11>;
	// demoted variable
	.shared .align 4 .b8 _ZZ6conv1dPiS_iE1m[36];
	ld.param.u64 	%rd4, [_Z6conv1dPiS_i_param_0];
	ld.param.u64 	%rd3, [_Z6conv1dPiS_i_param_1];
	ld.param.u32 	%r4, [_Z6conv1dPiS_i_param_2];
	cvta.to.global.u64 	%rd1, %rd4;
	mov.u32 	%r5, %ntid.x;
	mov.u32 	%r6, %ctaid.x;
	mov.u32 	%r1, %tid.x;
	mad.lo.s32 	%r2, %r5, %r6, %r1;
	setp.ge.s32 	%p1, %r2, %r4;
	@%p1 bra 	$L__BB0_10;
	mul.wide.s32 	%rd5, %r2, 4;
	add.s64 	%rd2, %rd1, %rd5;
	ld.global.u32 	%r7, [%rd2];
	shl.b32 	%r8, %r1, 2;
	mov.u32 	%r9, _ZZ6conv1dPiS_iE1m;
	add.s32 	%r3, %r9, %r8;
	st.shared.u32 	[%r3+8], %r7;
	setp.gt.u32 	%p2, %r1, 1;
	@%p2 bra 	$L__BB0_5;
	setp.lt.s32 	%p5, %r2, 2;
	@%p5 bra 	$L__BB0_4;
	add.s32 	%r14, %r2, -2;
	mul.wide.u32 	%rd6, %r14, 4;
	add.s64 	%rd7, %rd1, %rd6;
	ld.global.u32 	%r15, [%rd7];
	st.shared.u32 	[%r3], %r15;
	bra.uni 	$L__BB0_9;
$L__BB0_4:
	mov.b32 	%r13, 0;
	st.shared.u32 	[%r3], %r13;
	bra.uni 	$L__BB0_9;
$L__BB0_5:
	setp.eq.s32 	%p3, %r1, 2;
	@%p3 bra 	$L__BB0_9;
	add.s32 	%r10, %r2, 2;
	setp.ge.s32 	%p4, %r10, %r4;
	@%p4 bra 	$L__BB0_8;
	ld.global.u32 	%r12, [%rd2+8];
	st.shared.u32 	[%r3+16], %r12;
	bra.uni 	$L__BB0_9;
$L__BB0_8:
	mov.b32 	%r11, 0;
	st.shared.u32 	[%r3+16], %r11;
$L__BB0_9:
	bar.sync 	0;
	cvta.to.global.u64 	%rd8, %rd3;
	add.s64 	%rd10, %rd8, %rd5;
	ld.shared.u32 	%r16, [%r3];
	ld.const.u32 	%r17, [mask];
	ld.shared.u32 	%r18, [%r3+4];
	ld.const.u32 	%r19, [mask+4];
	mul.lo.s32 	%r20, %r19, %r18;
	mad.lo.s32 	%r21, %r17, %r16, %r20;
	ld.shared.u32 	%r22, [%r3+8];
	ld.const.u32 	%r23, [mask+8];
	mad.lo.s32 	%r24, %r23, %r22, %r21;
	ld.shared.u32 	%r25, [%r3+12];
	ld.const.u32 	%r26, [mask+12];
	mad.lo.s32 	%r27, %r26, %r25, %r24;
	ld.shared.u32 	%r28, [%r3+16];
	ld.const.u32 	%r29, [mask+16];
	mad.lo.s32 	%r30, %r29, %r28, %r27;
	st.global.u32 	[%rd10], %r30;
$L__BB0_10:
	ret;

}


// ===== COMPILED SASS (sm_100) =====

	.target	sm_100

	.elftype	@"ET_EXEC"


//--------------------- .note.nv.tkinfo           --------------------------
	.section	.note.nv.tkinfo,"",@"SHT_NOTE"
	.sectionflags	@"SHF_NOTE_NV_TKINFO"
	.tkinfo
        /*0018*/ 	.word	0x00000002
        /*0030*/ 	.string	""
        /*0030*/ 	.string	"ptxas"
        /*0030*/ 	.string	"Cuda compilation tools, release 13.0, V13.0.88"
        /*0030*/ 	.string	"Build cuda_13.0.r13.0/compiler.36424714_0"
        /*0030*/ 	.string	"-arch sm_100 -m 64 "



//--------------------- .note.nv.cuinfo           --------------------------
	.section	.note.nv.cuinfo,"",@"SHT_NOTE"
	.sectionflags	@"SHF_NOTE_NV_CUINFO"
        /*0018*/ 	.short	0x0002
        /*001a*/ 	.short	0x0064
        /*001c*/ 	.short	0x0082
	.zero		2


//--------------------- .nv.info                  --------------------------
	.section	.nv.info,"",@"SHT_CUDA_INFO"
	.align	4


	//----- nvinfo : EIATTR_REGCOUNT
	.align		4
        /*0000*/ 	.byte	0x04, 0x2f
        /*0002*/ 	.short	(.L_2 - .L_1)
	.align		4
.L_1:
        /*0004*/ 	.word	index@(_Z6conv1dPiS_i)
        /*0008*/ 	.word	0x00000012


	//----- nvinfo : EIATTR_FRAME_SIZE
	.align		4
.L_2:
        /*000c*/ 	.byte	0x04, 0x11
        /*000e*/ 	.short	(.L_4 - .L_3)
	.align		4
.L_3:
        /*0010*/ 	.word	index@(_Z6conv1dPiS_i)
        /*0014*/ 	.word	0x00000000


	//----- nvinfo : EIATTR_MIN_STACK_SIZE
	.align		4
.L_4:
        /*0018*/ 	.byte	0x04, 0x12
        /*001a*/ 	.short	(.L_6 - .L_5)
	.align		4
.L_5:
        /*001c*/ 	.word	index@(_Z6conv1dPiS_i)
        /*0020*/ 	.word	0x00000000
.L_6:


//--------------------- .nv.compat                --------------------------
	.section	.nv.compat,"",@"SHT_CUDA_COMPAT_INFO"
	.align	4
        /*0000*/ 	.byte	0x02, 0x09, 0x00, 0x00, 0x02, 0x02, 0x01, 0x00, 0x02, 0x05, 0x05, 0x00, 0x03, 0x07, 0x01, 0x01
        /*0010*/ 	.byte	0x02, 0x03, 0x00, 0x00, 0x02, 0x06, 0x01, 0x00, 0x04, 0x0b, 0x08, 0x00, 0x09, 0x00, 0x00, 0x00
        /*0020*/ 	.byte	0x00, 0x00, 0x00, 0x00


//--------------------- .nv.info._Z6conv1dPiS_i   --------------------------
	.section	.nv.info._Z6conv1dPiS_i,"",@"SHT_CUDA_INFO"
	.sectionflags	@""
	.align	4


	//----- nvinfo : EIATTR_CUDA_API_VERSION
	.align		4
        /*0000*/ 	.byte	0x04, 0x37
        /*0002*/ 	.short	(.L_8 - .L_7)
.L_7:
        /*0004*/ 	.word	0x00000082


	//----- nvinfo : EIATTR_KPARAM_INFO
	.align		4
.L_8:
        /*0008*/ 	.byte	0x04, 0x17
        /*000a*/ 	.short	(.L_10 - .L_9)
.L_9:
        /*000c*/ 	.word	0x00000000
        /*0010*/ 	.short	0x0002
        /*0012*/ 	.short	0x0010
        /*0014*/ 	.byte	0x00, 0xf0, 0x11, 0x00


	//----- nvinfo : EIATTR_KPARAM_INFO
	.align		4
.L_10:
        /*0018*/ 	.byte	0x04, 0x17
        /*001a*/ 	.short	(.L_12 - .L_11)
.L_11:
        /*001c*/ 	.word	0x00000000
        /*0020*/ 	.short	0x0001
        /*0022*/ 	.short	0x0008
        /*0024*/ 	.byte	0x00, 0xf5, 0x21, 0x00


	//----- nvinfo : EIATTR_KPARAM_INFO
	.align		4
.L_12:
        /*0028*/ 	.byte	0x04, 0x17
        /*002a*/ 	.short	(.L_14 - .L_13)
.L_13:
        /*002c*/ 	.word	0x00000000
        /*0030*/ 	.short	0x0000
        /*0032*/ 	.short	0x0000
        /*0034*/ 	.byte	0x00, 0xf5, 0x21, 0x00


	//----- nvinfo : EIATTR_SPARSE_MMA_MASK
	.align		4
.L_14:
        /*0038*/ 	.byte	0x03, 0x50
        /*003a*/ 	.short	0x0000


	//----- nvinfo : EIATTR_MAXREG_COUNT
	.align		4
        /*003c*/ 	.byte	0x03, 0x1b
        /*003e*/ 	.short	0x00ff


	//----- nvinfo : EIATTR_NUM_BARRIERS
	.align		4
        /*0040*/ 	.byte	0x02, 0x4c
        /*0042*/ 	.byte	0x01
	.zero		1


	//----- nvinfo : EIATTR_MERCURY_ISA_VERSION
	.align		4
        /*0044*/ 	.byte	0x03, 0x5f
        /*0046*/ 	.short	0x0101


	//----- nvinfo : EIATTR_VRC_CTA_INIT_COUNT
	.align		4
        /*0048*/ 	.byte	0x02, 0x4a
	.zero		1
	.zero		1


	//----- nvinfo : EIATTR_EXIT_INSTR_OFFSETS
	.align		4
        /*004c*/ 	.byte	0x04, 0x1c
        /*004e*/ 	.short	(.L_16 - .L_15)


	//   ....[0]....
.L_15:
        /*0050*/ 	.word	0x00000070


	//   ....[1]....
        /*0054*/ 	.word	0x00000370


	//----- nvinfo : EIATTR_CRS_STACK_SIZE
	.align		4
.L_16:
        /*0058*/ 	.byte	0x04, 0x1e
        /*005a*/ 	.short	(.L_18 - .L_17)
.L_17:
        /*005c*/ 	.word	0x00000000


	//----- nvinfo : EIATTR_CBANK_PARAM_SIZE
	.align		4
.L_18:
        /*0060*/ 	.byte	0x03, 0x19
        /*0062*/ 	.short	0x0014


	//----- nvinfo : EIATTR_PARAM_CBANK
	.align		4
        /*0064*/ 	.byte	0x04, 0x0a
        /*0066*/ 	.short	(.L_20 - .L_19)
	.align		4
.L_19:
        /*0068*/ 	.word	index@(.nv.constant0._Z6conv1dPiS_i)
        /*006c*/ 	.short	0x0380
        /*006e*/ 	.short	0x0014


	//----- nvinfo : EIATTR_SW_WAR
	.align		4
.L_20:
        /*0070*/ 	.byte	0x04, 0x36
        /*0072*/ 	.short	(.L_22 - .L_21)
.L_21:
        /*0074*/ 	.word	0x00000008
.L_22:


//--------------------- .nv.callgraph             --------------------------
	.section	.nv.callgraph,"",@"SHT_CUDA_CALLGRAPH"
	.align	4
	.sectionentsize	8
	.align		4
        /*0000*/ 	.word	0x00000000
	.align		4
        /*0004*/ 	.word	0xffffffff
	.align		4
        /*0008*/ 	.word	0x00000000
	.align		4
        /*000c*/ 	.word	0xfffffffe
	.align		4
        /*0010*/ 	.word	0x00000000
	.align		4
        /*0014*/ 	.word	0xfffffffd
	.align		4
        /*0018*/ 	.word	0x00000000
	.align		4
        /*001c*/ 	.word	0xfffffffc


//--------------------- .nv.constant3             --------------------------
	.section	.nv.constant3,"a",@progbits
	.align	4
.nv.constant3:
	.type		mask,@object
	.size		mask,(.L_0 - mask)
mask:
	.zero		20
.L_0:


//--------------------- .text._Z6conv1dPiS_i      --------------------------
	.section	.text._Z6conv1dPiS_i,"ax",@progbits
	.align	128
        .global         _Z6conv1dPiS_i
        .type           _Z6conv1dPiS_i,@function
        .size           _Z6conv1dPiS_i,(.L_x_6 - _Z6conv1dPiS_i)
        .other          _Z6conv1dPiS_i,@"STO_CUDA_ENTRY STV_DEFAULT"
_Z6conv1dPiS_i:
.text._Z6conv1dPiS_i:
[----:B------:R-:W-:Y:S01]  /*0000*/  LDC R1, c[0x0][0x37c] ;  /* 0x0000df00ff017b82 */ /* 0x000fe20000000800 */
[----:B------:R-:W0:Y:S01]  /*0010*/  S2R R7, SR_CTAID.X ;  /* 0x0000000000077919 */ /* 0x000e220000002500 */
[----:B------:R-:W0:Y:S01]  /*0020*/  LDCU UR4, c[0x0][0x360] ;  /* 0x00006c00ff0477ac */ /* 0x000e220008000800 */
[----:B------:R-:W0:Y:S01]  /*0030*/  S2R R6, SR_TID.X ;  /* 0x0000000000067919 */ /* 0x000e220000002100 */
[----:B------:R-:W1:Y:S01]  /*0040*/  LDCU UR8, c[0x0][0x390] ;  /* 0x00007200ff0877ac */ /* 0x000e620008000800 */
[----:B0-----:R-:W-:-:S05]  /*0050*/  IMAD R7, R7, UR4, R6 ;  /* 0x0000000407077c24 */ /* 0x001fca000f8e0206 */
[----:B-1----:R-:W-:-:S13]  /*0060*/  ISETP.GE.AND P0, PT, R7, UR8, PT ;  /* 0x0000000807007c0c */ /* 0x002fda000bf06270 */
[----:B------:R-:W-:Y:S05]  /*0070*/  @P0 EXIT ;  /* 0x000000000000094d */ /* 0x000fea0003800000 */
[----:B------:R-:W0:Y:S01]  /*0080*/  LDC.64 R4, c[0x0][0x380] ;  /* 0x0000e000ff047b82 */ /* 0x000e220000000a00 */
[----:B------:R-:W1:Y:S01]  /*0090*/  LDCU.64 UR6, c[0x0][0x358] ;  /* 0x00006b00ff0677ac */ /* 0x000e620008000a00 */
[----:B0-----:R-:W-:-:S05]  /*00a0*/  IMAD.WIDE R2, R7, 0x4, R4 ;  /* 0x0000000407027825 */ /* 0x001fca00078e0204 */
[----:B-1----:R-:W2:Y:S01]  /*00b0*/  LDG.E R0, desc[UR6][R2.64] ;  /* 0x0000000602007981 */ /* 0x002ea2000c1e1900 */
[----:B------:R-:W0:Y:S01]  /*00c0*/  S2UR UR5, SR_CgaCtaId ;  /* 0x00000000000579c3 */ /* 0x000e220000008800 */
[----:B------:R-:W-:Y:S01]  /*00d0*/  UMOV UR4, 0x400 ;  /* 0x0000040000047882 */ /* 0x000fe20000000000 */
[----:B------:R-:W-:Y:S01]  /*00e0*/  ISETP.GT.U32.AND P0, PT, R6, 0x1, PT ;  /* 0x000000010600780c */ /* 0x000fe20003f04070 */
[----:B------:R-:W-:Y:S01]  /*00f0*/  BSSY.RECONVERGENT B0, `(.L_x_0) ;  /* 0x0000017000007945 */ /* 0x000fe20003800200 */
[----:B0-----:R-:W-:-:S06]  /*0100*/  ULEA UR4, UR5, UR4, 0x18 ;  /* 0x0000000405047291 */ /* 0x001fcc000f8ec0ff */
[----:B------:R-:W-:-:S05]  /*0110*/  LEA R9, R6, UR4, 0x2 ;  /* 0x0000000406097c11 */ /* 0x000fca000f8e10ff */
[----:B--2---:R0:W-:Y:S01]  /*0120*/  STS [R9+0x8], R0 ;  /* 0x0000080009007388 */ /* 0x0041e20000000800 */
[----:B------:R-:W-:Y:S05]  /*0130*/  @P0 BRA `(.L_x_1) ;  /* 0x0000000000240947 */ /* 0x000fea0003800000 */
[----:B------:R-:W-:-:S13]  /*0140*/  ISETP.GE.AND P0, PT, R7, 0x2, PT ;  /* 0x000000020700780c */ /* 0x000fda0003f06270 */
[----:B------:R-:W-:Y:S05]  /*0150*/  @!P0 BRA `(.L_x_2) ;  /* 0x0000000000148947 */ /* 0x000fea0003800000 */
[----:B------:R-:W-:-:S05]  /*0160*/  IADD3 R3, PT, PT, R7, -0x2, RZ ;  /* 0xfffffffe07037810 */ /* 0x000fca0007ffe0ff */
[----:B------:R-:W-:-:S06]  /*0170*/  IMAD.WIDE.U32 R2, R3, 0x4, R4 ;  /* 0x0000000403027825 */ /* 0x000fcc00078e0004 */
[----:B------:R-:W2:Y:S04]  /*0180*/  LDG.E R2, desc[UR6][R2.64] ;  /* 0x0000000602027981 */ /* 0x000ea8000c1e1900 */
[----:B--2---:R1:W-:Y:S01]  /*0190*/  STS [R9], R2 ;  /* 0x0000000209007388 */ /* 0x0043e20000000800 */
[----:B------:R-:W-:Y:S05]  /*01a0*/  BRA `(.L_x_3) ;  /* 0x00000000002c7947 */ /* 0x000fea0003800000 */
.L_x_2:
[----:B------:R2:W-:Y:S01]  /*01b0*/  STS [R9], RZ ;  /* 0x000000ff09007388 */ /* 0x0005e20000000800 */
[----:B------:R-:W-:Y:S05]  /*01c0*/  BRA `(.L_x_3) ;  /* 0x0000000000247947 */ /* 0x000fea0003800000 */
.L_x_1:
[----:B------:R-:W-:-:S13]  /*01d0*/  ISETP.NE.AND P0, PT, R6, 0x2, PT ;  /* 0x000000020600780c */ /* 0x000fda0003f05270 */
[----:B------:R-:W-:Y:S05]  /*01e0*/  @!P0 BRA `(.L_x_3) ;  /* 0x00000000001c8947 */ /* 0x000fea0003800000 */
[----:B0-----:R-:W-:-:S04]  /*01f0*/  IADD3 R0, PT, PT, R7, 0x2, RZ ;  /* 0x0000000207007810 */ /* 0x001fc80007ffe0ff */
[----:B------:R-:W-:-:S13]  /*0200*/  ISETP.GE.AND P0, PT, R0, UR8, PT ;  /* 0x0000000800007c0c */ /* 0x000fda000bf06270 */
[----:B------:R-:W-:Y:S05]  /*0210*/  @P0 BRA `(.L_x_4) ;  /* 0x00000000000c0947 */ /* 0x000fea0003800000 */
[----:B------:R-:W2:Y:S04]  /*0220*/  LDG.E R2, desc[UR6][R2.64+0x8] ;  /* 0x0000080602027981 */ /* 0x000ea8000c1e1900 */
[----:B--2---:R4:W-:Y:S01]  /*0230*/  STS [R9+0x10], R2 ;  /* 0x0000100209007388 */ /* 0x0049e20000000800 */
[----:B------:R-:W-:Y:S05]  /*0240*/  BRA `(.L_x_3) ;  /* 0x0000000000047947 */ /* 0x000fea0003800000 */
.L_x_4:
[----:B------:R3:W-:Y:S02]  /*0250*/  STS [R9+0x10], RZ ;  /* 0x000010ff09007388 */ /* 0x0007e40000000800 */
.L_x_3:
[----:B------:R-:W-:Y:S05]  /*0260*/  BSYNC.RECONVERGENT B0 ;  /* 0x0000000000007941 */ /* 0x000fea0003800200 */
.L_x_0:
[----:B------:R-:W-:Y:S06]  /*0270*/  BAR.SYNC.DEFER_BLOCKING 0x0 ;  /* 0x0000000000007b1d */ /* 0x000fec0000010000 */
[----:B------:R-:W5:Y:S02]  /*0280*/  LDCU.128 UR12, c[0x3][URZ] ;  /* 0x00c00000ff0c77ac */ /* 0x000f640008000c00 */
[----:B-1--4-:R-:W1:Y:S01]  /*0290*/  LDC.64 R2, c[0x0][0x388] ;  /* 0x0000e200ff027b82 */ /* 0x012e620000000a00 */
[----:B------:R-:W4:Y:S01]  /*02a0*/  LDCU UR4, c[0x3][0x10] ;  /* 0x00c00200ff0477ac */ /* 0x000f220008000800 */
[----:B------:R-:W5:Y:S04]  /*02b0*/  LDS R4, [R9+0x4] ;  /* 0x0000040009047984 */ /* 0x000f680000000800 */
[----:B0-----:R-:W0:Y:S01]  /*02c0*/  LDS R0, [R9] ;  /* 0x0000000009007984 */ /* 0x001e220000000800 */
[----:B-1----:R-:W-:-:S03]  /*02d0*/  IMAD.WIDE R2, R7, 0x4, R2 ;  /* 0x0000000407027825 */ /* 0x002fc600078e0202 */
[----:B------:R-:W1:Y:S04]  /*02e0*/  LDS R11, [R9+0x8] ;  /* 0x00000800090b7984 */ /* 0x000e680000000800 */
[----:B------:R-:W2:Y:S04]  /*02f0*/  LDS R13, [R9+0xc] ;  /* 0x00000c00090d7984 */ /* 0x000ea80000000800 */
[----:B------:R-:W4:Y:S01]  /*0300*/  LDS R15, [R9+0x10] ;  /* 0x00001000090f7984 */ /* 0x000f220000000800 */
[----:B-----5:R-:W-:-:S04]  /*0310*/  IMAD R5, R4, UR13, RZ ;  /* 0x0000000d04057c24 */ /* 0x020fc8000f8e02ff */
[----:B0-----:R-:W-:-:S04]  /*0320*/  IMAD R0, R0, UR12, R5 ;  /* 0x0000000c00007c24 */ /* 0x001fc8000f8e0205 */
[----:B-1----:R-:W-:-:S04]  /*0330*/  IMAD R0, R11, UR14, R0 ;  /* 0x0000000e0b007c24 */ /* 0x002fc8000f8e0200 */
[----:B--2---:R-:W-:-:S04]  /*0340*/  IMAD R0, R13, UR15, R0 ;  /* 0x0000000f0d007c24 */ /* 0x004fc8000f8e0200 */
[----:B----4-:R-:W-:-:S05]  /*0350*/  IMAD R15, R15, UR4, R0 ;  /* 0x000000040f0f7c24 */ /* 0x010fca000f8e0200 */
[----:B------:R-:W-:Y:S01]  /*0360*/  STG.E desc[UR6][R2.64], R15 ;  /* 0x0000000f02007986 */ /* 0x000fe2000c101906 */
[----:B------:R-:W-:Y:S05]  /*0370*/  EXIT ;  /* 0x000000000000794d */ /* 0x000fea0003800000 */
.L_x_5:
[----:B------:R-:W-:-:S00]  /*0380*/  BRA `(.L_x_5) ;  /* 0xfffffffc00fc7947 */ /* 0x000fc0000383ffff */
[----:B------:R-:W-:-:S00]  /*0390*/  NOP ;  /* 0x0000000000007918 */ /* 0x000fc00000000000 */
        /* <DEDUP_REMOVED lines=14> */
.L_x_6:


//--------------------- .nv.shared._Z6conv1dPiS_i --------------------------
	.section	.nv.shared._Z6conv1dPiS_i,"aw",@nobits
	.sectionflags	@""
	.align	4
.nv.shared._Z6conv1dPiS_i:
	.zero		1060


//--------------------- .nv.shared.reserved.0     --------------------------
	.section	.nv.shared.reserved.0,"aw",@nobits
	.weak		__nv_reservedSMEM_offset_0_alias
	.size		__nv_reservedSMEM_offset_0_alias, 0, 64
	.other		__nv_reservedSMEM_offset_0_alias,@"STO_CUDA_RESERVED_SHARED STV_DEFAULT"
__nv_reservedSMEM_offset_0_alias:
	.zero		0
	.zero		64


//--------------------- .nv.constant0._Z6conv1dPiS_i --------------------------
	.section	.nv.constant0._Z6conv1dPiS_i,"a",@progbits
	.sectionflags	@""
	.align	4
.nv.constant0._Z6conv1dPiS_i:
	.zero		916


//--------------------- SYMBOLS --------------------------

	.type		.nv.reservedSmem.offset0,@object
	.size		.nv.reservedSmem.offset0,0x4
	.type		.nv.reservedSmem.cap,@object
	.size		.nv.reservedSmem.cap,0x4
